	.headerflags	@"EF_CUDA_TEXMODE_UNIFIED EF_CUDA_64BIT_ADDRESS EF_CUDA_ACCELERATORS EF_CUDA_SM90 EF_CUDA_VIRTUAL_SM(EF_CUDA_SM90)"
	.elftype	@"ET_EXEC"


//--------------------- .nv.info                  --------------------------
	.section	.nv.info,"",@"SHT_CUDA_INFO"
	.align	4


	//----- nvinfo : EIATTR_REGCOUNT
	.align		4
        /*0000*/ 	.byte	0x04, 0x2f
        /*0002*/ 	.short	(.L_1 - .L_0)
	.align		4
.L_0:
        /*0004*/ 	.word	index@(triton_poi_fused__to_copy_20)
        /*0008*/ 	.word	0x0000000a


	//----- nvinfo : EIATTR_MIN_STACK_SIZE
	.align		4
.L_1:
        /*000c*/ 	.byte	0x04, 0x12
        /*000e*/ 	.short	(.L_3 - .L_2)
	.align		4
.L_2:
        /*0010*/ 	.word	index@(triton_poi_fused__to_copy_20)
        /*0014*/ 	.word	0x00000000


	//----- nvinfo : EIATTR_FRAME_SIZE
	.align		4
.L_3:
        /*0018*/ 	.byte	0x04, 0x11
        /*001a*/ 	.short	(.L_5 - .L_4)
	.align		4
.L_4:
        /*001c*/ 	.word	index@(triton_poi_fused__to_copy_20)
        /*0020*/ 	.word	0x00000000


	//----- nvinfo : EIATTR_MIN_STACK_SIZE
	.align		4
.L_5:
        /*0024*/ 	.byte	0x04, 0x12
        /*0026*/ 	.short	(.L_7 - .L_6)
	.align		4
.L_6:
        /*0028*/ 	.word	index@(triton_poi_fused__to_copy_20)
        /*002c*/ 	.word	0x00000000
.L_7:


//--------------------- .nv.info.triton_poi_fused__to_copy_20 --------------------------
	.section	.nv.info.triton_poi_fused__to_copy_20,"",@"SHT_CUDA_INFO"
	.sectionflags	@""
	.align	4


	//----- nvinfo : EIATTR_CUDA_API_VERSION
	.align		4
        /*0000*/ 	.byte	0x04, 0x37
        /*0002*/ 	.short	(.L_9 - .L_8)
.L_8:
        /*0004*/ 	.word	0x0000007c


	//----- nvinfo : EIATTR_KPARAM_INFO
	.align		4
.L_9:
        /*0008*/ 	.byte	0x04, 0x17
        /*000a*/ 	.short	(.L_11 - .L_10)
.L_10:
        /*000c*/ 	.word	0x00000000
        /*0010*/ 	.short	0x0001
        /*0012*/ 	.short	0x0008
        /*0014*/ 	.byte	0x00, 0xf0, 0x11, 0x00


	//----- nvinfo : EIATTR_KPARAM_INFO
	.align		4
.L_11:
        /*0018*/ 	.byte	0x04, 0x17
        /*001a*/ 	.short	(.L_13 - .L_12)
.L_12:
        /*001c*/ 	.word	0x00000000
        /*0020*/ 	.short	0x0000
        /*0022*/ 	.short	0x0000
        /*0024*/ 	.byte	0x00, 0xf4, 0x21, 0x00


	//----- nvinfo : EIATTR_SPARSE_MMA_MASK
	.align		4
.L_13:
        /*0028*/ 	.byte	0x03, 0x50
        /*002a*/ 	.short	0x0000


	//----- nvinfo : EIATTR_MAXREG_COUNT
	.align		4
        /*002c*/ 	.byte	0x03, 0x1b
        /*002e*/ 	.short	0x00ff


	//----- nvinfo : EIATTR_EXIT_INSTR_OFFSETS
	.align		4
        /*0030*/ 	.byte	0x04, 0x1c
        /*0032*/ 	.short	(.L_15 - .L_14)


	//   ....[0]....
.L_14:
        /*0034*/ 	.word	0x00000100


	//   ....[1]....
        /*0038*/ 	.word	0x00000130


	//----- nvinfo : EIATTR_REQNTID
	.align		4
.L_15:
        /*003c*/ 	.byte	0x04, 0x10
        /*003e*/ 	.short	(.L_17 - .L_16)
.L_16:
        /*0040*/ 	.word	0x00000020
        /*0044*/ 	.word	0x00000001
        /*0048*/ 	.word	0x00000001


	//----- nvinfo : EIATTR_CBANK_PARAM_SIZE
	.align		4
.L_17:
        /*004c*/ 	.byte	0x03, 0x19
        /*004e*/ 	.short	0x000c


	//----- nvinfo : EIATTR_PARAM_CBANK
	.align		4
        /*0050*/ 	.byte	0x04, 0x0a
        /*0052*/ 	.short	(.L_19 - .L_18)
	.align		4
.L_18:
        /*0054*/ 	.word	index@(.nv.constant0.triton_poi_fused__to_copy_20)
        /*0058*/ 	.short	0x0210
        /*005a*/ 	.short	0x000c


	//----- nvinfo : EIATTR_SW_WAR
	.align		4
.L_19:
        /*005c*/ 	.byte	0x04, 0x36
        /*005e*/ 	.short	(.L_21 - .L_20)
.L_20:
        /*0060*/ 	.word	0x00000008
.L_21:


//--------------------- .nv.callgraph             --------------------------
	.section	.nv.callgraph,"",@"SHT_CUDA_CALLGRAPH"
	.align	4
	.sectionentsize	8
	.align		4
        /*0000*/ 	.word	0x00000000
	.align		4
        /*0004*/ 	.word	0xffffffff
	.align		4
        /*0008*/ 	.word	0x00000000
	.align		4
        /*000c*/ 	.word	0xfffffffe
	.align		4
        /*0010*/ 	.word	0x00000000
	.align		4
        /*0014*/ 	.word	0xfffffffd
	.align		4
        /*0018*/ 	.word	0x00000000
	.align		4
        /*001c*/ 	.word	0xfffffffc


//--------------------- .text.triton_poi_fused__to_copy_20 --------------------------
	.section	.text.triton_poi_fused__to_copy_20,"ax",@progbits
	.align	128
        .global         triton_poi_fused__to_copy_20
        .type           triton_poi_fused__to_copy_20,@function
        .size           triton_poi_fused__to_copy_20,(.L_x_1 - triton_poi_fused__to_copy_20)
        .other          triton_poi_fused__to_copy_20,@"STO_CUDA_ENTRY STV_DEFAULT"
triton_poi_fused__to_copy_20:
.text.triton_poi_fused__to_copy_20:
[----:B------:R-:W0:Y:S02]  /*0000*/  LDC R1, c[0x0][0x28] ;  /* 0x00000a00ff017b82 */ /* 0x000e240000000800 */
[----:B------:R-:W1:Y:S01]  /*0010*/  S2R R6, SR_TID.X ;  /* 0x0000000000067919 */ /* 0x000e620000002100 */
[----:B------:R-:W-:Y:S01]  /*0020*/  IMAD.MOV.U32 R7, RZ, RZ, 0x3f000000 ;  /* 0x3f000000ff077424 */ /* 0x000fe200078e00ff */
[----:B------:R-:W2:Y:S01]  /*0030*/  LDC.64 R2, c[0x0][0x210] ;  /* 0x00008400ff027b82 */ /* 0x000ea20000000a00 */
[----:B------:R-:W3:Y:S01]  /*0040*/  S2R R5, SR_CTAID.X ;  /* 0x0000000000057919 */ /* 0x000ee20000002500 */
[C---:B-1----:R-:W-:Y:S02]  /*0050*/  LOP3.LUT R0, R6.reuse, 0x3, RZ, 0xc0, !PT ;  /* 0x0000000306007812 */ /* 0x042fe400078ec0ff */
[----:B------:R-:W-:-:S03]  /*0060*/  LOP3.LUT P0, RZ, R6, 0x1c, RZ, 0xc0, !PT ;  /* 0x0000001c06ff7812 */ /* 0x000fc6000780c0ff */
[----:B---3--:R-:W-:-:S04]  /*0070*/  IMAD R5, R5, 0x4, R0 ;  /* 0x0000000405057824 */ /* 0x008fc800078e0200 */
[C---:B--2---:R-:W-:Y:S01]  /*0080*/  IMAD.WIDE R2, R5.reuse, 0x8, R2 ;  /* 0x0000000805027825 */ /* 0x044fe200078e0202 */
[----:B------:R-:W-:Y:S02]  /*0090*/  I2FP.F32.S32 R0, R5 ;  /* 0x0000000500007245 */ /* 0x000fe40000201400 */
[----:B------:R-:W-:-:S03]  /*00a0*/  ISETP.LT.AND P0, PT, R5, 0x4, !P0 ;  /* 0x000000040500780c */ /* 0x000fc60004701270 */
[----:B------:R-:W-:-:S04]  /*00b0*/  FADD R0, R0, 0.5 ;  /* 0x3f00000000007421 */ /* 0x000fc80000000000 */
[----:B------:R-:W-:-:S05]  /*00c0*/  FFMA R0, R0, R7, -0.5 ;  /* 0xbf00000000007423 */ /* 0x000fca0000000007 */
[----:B------:R-:W-:-:S04]  /*00d0*/  FMNMX R0, RZ, R0, !PT ;  /* 0x00000000ff007209 */ /* 0x000fc80007800000 */
[----:B------:R-:W1:Y:S02]  /*00e0*/  F2I.TRUNC.NTZ R4, R0 ;  /* 0x0000000000047305 */ /* 0x000e64000020f100 */
[----:B-1----:R-:W-:Y:S01]  /*00f0*/  SHF.R.S32.HI R5, RZ, 0x1f, R4 ;  /* 0x0000001fff057819 */ /* 0x002fe20000011404 */
[----:B------:R-:W-:Y:S06]  /*0100*/  @!P0 EXIT ;  /* 0x000000000000894d */ /* 0x000fec0003800000 */
[----:B------:R-:W-:Y:S02]  /*0110*/  ULDC.64 UR4, c[0x0][0x208] ;  /* 0x0000820000047ab9 */ /* 0x000fe40000000a00 */
[----:B------:R-:W-:Y:S01]  /*0120*/  STG.E.64 desc[UR4][R2.64], R4 ;  /* 0x0000000402007986 */ /* 0x000fe2000c101b04 */
[----:B------:R-:W-:Y:S05]  /*0130*/  EXIT ;  /* 0x000000000000794d */ /* 0x000fea0003800000 */
.L_x_0:
[----:B------:R-:W-:-:S00]  /*0140*/  BRA `(.L_x_0) ;  /* 0xfffffffc00fc7947 */ /* 0x000fc0000383ffff */
[----:B------:R-:W-:-:S00]  /*0150*/  NOP ;  /* 0x0000000000007918 */ /* 0x000fc00000000000 */
        /* <DEDUP_REMOVED lines=10> */
.L_x_1:


//--------------------- .nv.constant0.triton_poi_fused__to_copy_20 --------------------------
	.section	.nv.constant0.triton_poi_fused__to_copy_20,"a",@progbits
	.sectionflags	@""
	.align	4
.nv.constant0.triton_poi_fused__to_copy_20:
	.zero		540
